//
// Generated by NVIDIA NVVM Compiler
//
// Compiler Build ID: CL-36424714
// Cuda compilation tools, release 13.0, V13.0.88
// Based on NVVM 20.0.0
//

.version 9.0
.target sm_100
.address_size 64

	// .globl	_Z18convolution_kernelPfS_S_iiiiiiiiiiii

.visible .entry _Z18convolution_kernelPfS_S_iiiiiiiiiiii(
	.param .u64 .ptr .align 1 _Z18convolution_kernelPfS_S_iiiiiiiiiiii_param_0,
	.param .u64 .ptr .align 1 _Z18convolution_kernelPfS_S_iiiiiiiiiiii_param_1,
	.param .u64 .ptr .align 1 _Z18convolution_kernelPfS_S_iiiiiiiiiiii_param_2,
	.param .u32 _Z18convolution_kernelPfS_S_iiiiiiiiiiii_param_3,
	.param .u32 _Z18convolution_kernelPfS_S_iiiiiiiiiiii_param_4,
	.param .u32 _Z18convolution_kernelPfS_S_iiiiiiiiiiii_param_5,
	.param .u32 _Z18convolution_kernelPfS_S_iiiiiiiiiiii_param_6,
	.param .u32 _Z18convolution_kernelPfS_S_iiiiiiiiiiii_param_7,
	.param .u32 _Z18convolution_kernelPfS_S_iiiiiiiiiiii_param_8,
	.param .u32 _Z18convolution_kernelPfS_S_iiiiiiiiiiii_param_9,
	.param .u32 _Z18convolution_kernelPfS_S_iiiiiiiiiiii_param_10,
	.param .u32 _Z18convolution_kernelPfS_S_iiiiiiiiiiii_param_11,
	.param .u32 _Z18convolution_kernelPfS_S_iiiiiiiiiiii_param_12,
	.param .u32 _Z18convolution_kernelPfS_S_iiiiiiiiiiii_param_13,
	.param .u32 _Z18convolution_kernelPfS_S_iiiiiiiiiiii_param_14
)
{
	.reg .pred 	%p<64>;
	.reg .b32 	%r<98>;
	.reg .b32 	%f<103>;
	.reg .b64 	%rd<26>;

	ld.param.u64 	%rd10, [_Z18convolution_kernelPfS_S_iiiiiiiiiiii_param_1];
	ld.param.u64 	%rd11, [_Z18convolution_kernelPfS_S_iiiiiiiiiiii_param_2];
	ld.param.u32 	%r28, [_Z18convolution_kernelPfS_S_iiiiiiiiiiii_param_4];
	ld.param.u32 	%r29, [_Z18convolution_kernelPfS_S_iiiiiiiiiiii_param_5];
	ld.param.u32 	%r30, [_Z18convolution_kernelPfS_S_iiiiiiiiiiii_param_6];
	ld.param.u32 	%r31, [_Z18convolution_kernelPfS_S_iiiiiiiiiiii_param_7];
	ld.param.u32 	%r32, [_Z18convolution_kernelPfS_S_iiiiiiiiiiii_param_8];
	ld.param.u32 	%r33, [_Z18convolution_kernelPfS_S_iiiiiiiiiiii_param_9];
	ld.param.u32 	%r34, [_Z18convolution_kernelPfS_S_iiiiiiiiiiii_param_10];
	ld.param.u32 	%r35, [_Z18convolution_kernelPfS_S_iiiiiiiiiiii_param_11];
	ld.param.u32 	%r36, [_Z18convolution_kernelPfS_S_iiiiiiiiiiii_param_12];
	ld.param.u32 	%r37, [_Z18convolution_kernelPfS_S_iiiiiiiiiiii_param_13];
	ld.param.u32 	%r38, [_Z18convolution_kernelPfS_S_iiiiiiiiiiii_param_14];
	cvta.to.global.u64 	%rd1, %rd11;
	cvta.to.global.u64 	%rd2, %rd10;
	mov.u32 	%r39, %ctaid.x;
	mov.u32 	%r40, %ntid.x;
	mov.u32 	%r41, %tid.x;
	mad.lo.s32 	%r1, %r39, %r40, %r41;
	setp.ge.s32 	%p1, %r1, %r38;
	mov.f32 	%f81, 0f00000000;
	@%p1 bra 	$L__BB0_9;
	setp.lt.s32 	%p2, %r28, 1;
	@%p2 bra 	$L__BB0_8;
	shl.b32 	%r42, %r35, 1;
	sub.s32 	%r43, %r31, %r33;
	add.s32 	%r44, %r43, %r42;
	div.s32 	%r45, %r44, %r37;
	add.s32 	%r46, %r45, 1;
	shl.b32 	%r47, %r34, 1;
	sub.s32 	%r48, %r30, %r32;
	add.s32 	%r49, %r48, %r47;
	div.s32 	%r50, %r49, %r36;
	add.s32 	%r51, %r50, 1;
	div.s32 	%r52, %r1, %r46;
	div.s32 	%r53, %r52, %r51;
	setp.lt.s32 	%p3, %r32, 1;
	mad.lo.s32 	%r54, %r53, %r50, %r53;
	sub.s32 	%r55, %r52, %r54;
	mul.lo.s32 	%r56, %r55, %r36;
	sub.s32 	%r2, %r56, %r34;
	mad.lo.s32 	%r57, %r52, %r45, %r52;
	sub.s32 	%r58, %r1, %r57;
	mul.lo.s32 	%r59, %r58, %r37;
	sub.s32 	%r3, %r59, %r35;
	div.s32 	%r60, %r53, %r29;
	mul.lo.s32 	%r4, %r60, %r28;
	mul.lo.s32 	%r61, %r60, %r29;
	sub.s32 	%r5, %r53, %r61;
	@%p3 bra 	$L__BB0_8;
	and.b32  	%r6, %r33, 7;
	and.b32  	%r7, %r33, 2147483640;
	mul.lo.s32 	%r8, %r5, %r28;
	mov.f32 	%f81, 0f00000000;
	mov.b32 	%r92, 0;
$L__BB0_4:
	add.s32 	%r64, %r92, %r4;
	mul.lo.s32 	%r10, %r64, %r30;
	mov.b32 	%r93, 0;
	add.s32 	%r67, %r92, %r8;
$L__BB0_5:
	setp.gt.s32 	%p4, %r33, 0;
	add.s32 	%r12, %r2, %r93;
	setp.gt.s32 	%p5, %r12, -1;
	setp.lt.s32 	%p6, %r12, %r30;
	and.pred  	%p7, %p5, %p4;
	and.pred  	%p8, %p7, %p6;
	@%p8 bra 	$L__BB0_48;
$L__BB0_6:
	add.s32 	%r93, %r93, 1;
	setp.eq.s32 	%p62, %r93, %r32;
	@%p62 bra 	$L__BB0_7;
	bra.uni 	$L__BB0_5;
$L__BB0_7:
	add.s32 	%r92, %r92, 1;
	setp.ne.s32 	%p63, %r92, %r28;
	@%p63 bra 	$L__BB0_4;
$L__BB0_8:
	ld.param.u64 	%rd25, [_Z18convolution_kernelPfS_S_iiiiiiiiiiii_param_0];
	cvta.to.global.u64 	%rd22, %rd25;
	mul.wide.s32 	%rd23, %r1, 4;
	add.s64 	%rd24, %rd22, %rd23;
	st.global.f32 	[%rd24], %f81;
$L__BB0_9:
	ret;
$L__BB0_10:
	.pragma "nounroll";
	add.s32 	%r14, %r3, %r94;
	setp.lt.s32 	%p10, %r14, 0;
	setp.ge.s32 	%p11, %r14, %r31;
	add.s32 	%r70, %r14, %r17;
	mul.wide.s32 	%rd12, %r70, 4;
	add.s64 	%rd3, %rd2, %rd12;
	add.s32 	%r71, %r94, %r18;
	mul.wide.s32 	%rd13, %r71, 4;
	add.s64 	%rd4, %rd1, %rd13;
	or.pred  	%p12, %p10, %p11;
	@%p12 bra 	$L__BB0_12;
	ld.global.f32 	%f45, [%rd3];
	ld.global.f32 	%f46, [%rd4];
	fma.rn.f32 	%f81, %f45, %f46, %f81;
$L__BB0_12:
	add.s32 	%r72, %r14, 1;
	setp.lt.s32 	%p13, %r72, 0;
	setp.ge.s32 	%p14, %r72, %r31;
	or.pred  	%p15, %p13, %p14;
	@%p15 bra 	$L__BB0_14;
	ld.global.f32 	%f47, [%rd3+4];
	ld.global.f32 	%f48, [%rd4+4];
	fma.rn.f32 	%f81, %f47, %f48, %f81;
$L__BB0_14:
	add.s32 	%r73, %r14, 2;
	setp.lt.s32 	%p16, %r73, 0;
	setp.ge.s32 	%p17, %r73, %r31;
	or.pred  	%p18, %p16, %p17;
	@%p18 bra 	$L__BB0_16;
	ld.global.f32 	%f49, [%rd3+8];
	ld.global.f32 	%f50, [%rd4+8];
	fma.rn.f32 	%f81, %f49, %f50, %f81;
$L__BB0_16:
	add.s32 	%r74, %r14, 3;
	setp.lt.s32 	%p19, %r74, 0;
	setp.ge.s32 	%p20, %r74, %r31;
	or.pred  	%p21, %p19, %p20;
	@%p21 bra 	$L__BB0_18;
	ld.global.f32 	%f51, [%rd3+12];
	ld.global.f32 	%f52, [%rd4+12];
	fma.rn.f32 	%f81, %f51, %f52, %f81;
$L__BB0_18:
	add.s32 	%r75, %r14, 4;
	setp.lt.s32 	%p22, %r75, 0;
	setp.ge.s32 	%p23, %r75, %r31;
	or.pred  	%p24, %p22, %p23;
	@%p24 bra 	$L__BB0_20;
	ld.global.f32 	%f53, [%rd3+16];
	ld.global.f32 	%f54, [%rd4+16];
	fma.rn.f32 	%f81, %f53, %f54, %f81;
$L__BB0_20:
	add.s32 	%r76, %r14, 5;
	setp.lt.s32 	%p25, %r76, 0;
	setp.ge.s32 	%p26, %r76, %r31;
	or.pred  	%p27, %p25, %p26;
	@%p27 bra 	$L__BB0_22;
	ld.global.f32 	%f55, [%rd3+20];
	ld.global.f32 	%f56, [%rd4+20];
	fma.rn.f32 	%f81, %f55, %f56, %f81;
$L__BB0_22:
	add.s32 	%r77, %r14, 6;
	setp.lt.s32 	%p28, %r77, 0;
	setp.ge.s32 	%p29, %r77, %r31;
	or.pred  	%p30, %p28, %p29;
	@%p30 bra 	$L__BB0_24;
	ld.global.f32 	%f57, [%rd3+24];
	ld.global.f32 	%f58, [%rd4+24];
	fma.rn.f32 	%f81, %f57, %f58, %f81;
$L__BB0_24:
	add.s32 	%r78, %r14, 7;
	setp.lt.s32 	%p31, %r78, 0;
	setp.ge.s32 	%p32, %r78, %r31;
	or.pred  	%p33, %p31, %p32;
	@%p33 bra 	$L__BB0_26;
	ld.global.f32 	%f59, [%rd3+28];
	ld.global.f32 	%f60, [%rd4+28];
	fma.rn.f32 	%f81, %f59, %f60, %f81;
$L__BB0_26:
	add.s32 	%r94, %r94, 8;
	setp.eq.s32 	%p34, %r94, %r7;
	mov.u32 	%r96, %r7;
	@%p34 bra 	$L__BB0_27;
	bra.uni 	$L__BB0_10;
$L__BB0_27:
	setp.eq.s32 	%p35, %r6, 0;
	@%p35 bra 	$L__BB0_6;
	add.s32 	%r79, %r6, -1;
	setp.lt.u32 	%p36, %r79, 3;
	@%p36 bra 	$L__BB0_38;
	add.s32 	%r20, %r3, %r96;
	setp.lt.s32 	%p37, %r20, 0;
	setp.ge.s32 	%p38, %r20, %r31;
	add.s32 	%r80, %r20, %r17;
	mul.wide.s32 	%rd14, %r80, 4;
	add.s64 	%rd5, %rd2, %rd14;
	add.s32 	%r81, %r96, %r18;
	mul.wide.s32 	%rd15, %r81, 4;
	add.s64 	%rd6, %rd1, %rd15;
	or.pred  	%p39, %p37, %p38;
	@%p39 bra 	$L__BB0_31;
	ld.global.f32 	%f62, [%rd5];
	ld.global.f32 	%f63, [%rd6];
	fma.rn.f32 	%f81, %f62, %f63, %f81;
$L__BB0_31:
	add.s32 	%r82, %r20, 1;
	setp.lt.s32 	%p40, %r82, 0;
	setp.ge.s32 	%p41, %r82, %r31;
	or.pred  	%p42, %p40, %p41;
	@%p42 bra 	$L__BB0_33;
	ld.global.f32 	%f64, [%rd5+4];
	ld.global.f32 	%f65, [%rd6+4];
	fma.rn.f32 	%f81, %f64, %f65, %f81;
$L__BB0_33:
	add.s32 	%r83, %r20, 2;
	setp.lt.s32 	%p43, %r83, 0;
	setp.ge.s32 	%p44, %r83, %r31;
	or.pred  	%p45, %p43, %p44;
	@%p45 bra 	$L__BB0_35;
	ld.global.f32 	%f66, [%rd5+8];
	ld.global.f32 	%f67, [%rd6+8];
	fma.rn.f32 	%f81, %f66, %f67, %f81;
$L__BB0_35:
	add.s32 	%r84, %r20, 3;
	setp.lt.s32 	%p46, %r84, 0;
	setp.ge.s32 	%p47, %r84, %r31;
	or.pred  	%p48, %p46, %p47;
	@%p48 bra 	$L__BB0_37;
	ld.global.f32 	%f68, [%rd5+12];
	ld.global.f32 	%f69, [%rd6+12];
	fma.rn.f32 	%f81, %f68, %f69, %f81;
$L__BB0_37:
	add.s32 	%r96, %r96, 4;
$L__BB0_38:
	and.b32  	%r85, %r33, 3;
	setp.eq.s32 	%p49, %r85, 0;
	@%p49 bra 	$L__BB0_6;
	setp.eq.s32 	%p50, %r85, 1;
	@%p50 bra 	$L__BB0_45;
	add.s32 	%r23, %r3, %r96;
	setp.lt.s32 	%p51, %r23, 0;
	setp.ge.s32 	%p52, %r23, %r31;
	add.s32 	%r86, %r23, %r17;
	mul.wide.s32 	%rd16, %r86, 4;
	add.s64 	%rd7, %rd2, %rd16;
	add.s32 	%r87, %r96, %r18;
	mul.wide.s32 	%rd17, %r87, 4;
	add.s64 	%rd8, %rd1, %rd17;
	or.pred  	%p53, %p51, %p52;
	@%p53 bra 	$L__BB0_42;
	ld.global.f32 	%f71, [%rd7];
	ld.global.f32 	%f72, [%rd8];
	fma.rn.f32 	%f81, %f71, %f72, %f81;
$L__BB0_42:
	add.s32 	%r88, %r23, 1;
	setp.lt.s32 	%p54, %r88, 0;
	setp.ge.s32 	%p55, %r88, %r31;
	or.pred  	%p56, %p54, %p55;
	@%p56 bra 	$L__BB0_44;
	ld.global.f32 	%f73, [%rd7+4];
	ld.global.f32 	%f74, [%rd8+4];
	fma.rn.f32 	%f81, %f73, %f74, %f81;
$L__BB0_44:
	add.s32 	%r96, %r96, 2;
$L__BB0_45:
	and.b32  	%r89, %r33, 1;
	setp.eq.b32 	%p57, %r89, 1;
	not.pred 	%p58, %p57;
	@%p58 bra 	$L__BB0_6;
	add.s32 	%r26, %r3, %r96;
	setp.lt.s32 	%p59, %r26, 0;
	setp.ge.s32 	%p60, %r26, %r31;
	or.pred  	%p61, %p59, %p60;
	@%p61 bra 	$L__BB0_6;
	add.s32 	%r90, %r26, %r17;
	add.s32 	%r91, %r96, %r18;
	mul.wide.s32 	%rd18, %r90, 4;
	add.s64 	%rd19, %rd2, %rd18;
	ld.global.f32 	%f75, [%rd19];
	mul.wide.s32 	%rd20, %r91, 4;
	add.s64 	%rd21, %rd1, %rd20;
	ld.global.f32 	%f76, [%rd21];
	fma.rn.f32 	%f81, %f75, %f76, %f81;
	bra.uni 	$L__BB0_6;
$L__BB0_48:
	setp.lt.u32 	%p9, %r33, 8;
	add.s32 	%r66, %r10, %r12;
	mul.lo.s32 	%r17, %r66, %r31;
	mad.lo.s32 	%r68, %r67, %r32, %r93;
	mul.lo.s32 	%r18, %r68, %r33;
	mov.b32 	%r96, 0;
	@%p9 bra 	$L__BB0_27;
	mov.b32 	%r94, 0;
	bra.uni 	$L__BB0_10;

}


// ===== COMPILED SASS (sm_100) =====

	.target	sm_100

	.elftype	@"ET_EXEC"


//--------------------- .note.nv.tkinfo           --------------------------
	.section	.note.nv.tkinfo,"",@"SHT_NOTE"
	.sectionflags	@"SHF_NOTE_NV_TKINFO"
	.tkinfo
        /*0018*/ 	.word	0x00000002
        /*0030*/ 	.string	""
        /*0030*/ 	.string	"ptxas"
        /*0030*/ 	.string	"Cuda compilation tools, release 13.0, V13.0.88"
        /*0030*/ 	.string	"Build cuda_13.0.r13.0/compiler.36424714_0"
        /*0030*/ 	.string	"-arch sm_100 -m 64 "



//--------------------- .note.nv.cuinfo           --------------------------
	.section	.note.nv.cuinfo,"",@"SHT_NOTE"
	.sectionflags	@"SHF_NOTE_NV_CUINFO"
        /*0018*/ 	.short	0x0002
        /*001a*/ 	.short	0x0064
        /*001c*/ 	.short	0x0082
	.zero		2


//--------------------- .nv.info                  --------------------------
	.section	.nv.info,"",@"SHT_CUDA_INFO"
	.align	4


	//----- nvinfo : EIATTR_REGCOUNT
	.align		4
        /*0000*/ 	.byte	0x04, 0x2f
        /*0002*/ 	.short	(.L_1 - .L_0)
	.align		4
.L_0:
        /*0004*/ 	.word	index@(_Z18convolution_kernelPfS_S_iiiiiiiiiiii)
        /*0008*/ 	.word	0x0000001e


	//----- nvinfo : EIATTR_FRAME_SIZE
	.align		4
.L_1:
        /*000c*/ 	.byte	0x04, 0x11
        /*000e*/ 	.short	(.L_3 - .L_2)
	.align		4
.L_2:
        /*0010*/ 	.word	index@(_Z18convolution_kernelPfS_S_iiiiiiiiiiii)
        /*0014*/ 	.word	0x00000000


	//----- nvinfo : EIATTR_MIN_STACK_SIZE
	.align		4
.L_3:
        /*0018*/ 	.byte	0x04, 0x12
        /*001a*/ 	.short	(.L_5 - .L_4)
	.align		4
.L_4:
        /*001c*/ 	.word	index@(_Z18convolution_kernelPfS_S_iiiiiiiiiiii)
        /*0020*/ 	.word	0x00000000
.L_5:


//--------------------- .nv.compat                --------------------------
	.section	.nv.compat,"",@"SHT_CUDA_COMPAT_INFO"
	.align	4
        /*0000*/ 	.byte	0x02, 0x09, 0x00, 0x00, 0x02, 0x02, 0x01, 0x00, 0x02, 0x05, 0x05, 0x00, 0x03, 0x07, 0x01, 0x01
        /*0010*/ 	.byte	0x02, 0x03, 0x00, 0x00, 0x02, 0x06, 0x01, 0x00, 0x04, 0x0b, 0x08, 0x00, 0x09, 0x00, 0x00, 0x00
        /*0020*/ 	.byte	0x00, 0x00, 0x00, 0x00


//--------------------- .nv.info._Z18convolution_kernelPfS_S_iiiiiiiiiiii --------------------------
	.section	.nv.info._Z18convolution_kernelPfS_S_iiiiiiiiiiii,"",@"SHT_CUDA_INFO"
	.sectionflags	@""
	.align	4


	//----- nvinfo : EIATTR_CUDA_API_VERSION
	.align		4
        /*0000*/ 	.byte	0x04, 0x37
        /*0002*/ 	.short	(.L_7 - .L_6)
.L_6:
        /*0004*/ 	.word	0x00000082


	//----- nvinfo : EIATTR_KPARAM_INFO
	.align		4
.L_7:
        /*0008*/ 	.byte	0x04, 0x17
        /*000a*/ 	.short	(.L_9 - .L_8)
.L_8:
        /*000c*/ 	.word	0x00000000
        /*0010*/ 	.short	0x000e
        /*0012*/ 	.short	0x0044
        /*0014*/ 	.byte	0x00, 0xf0, 0x11, 0x00


	//----- nvinfo : EIATTR_KPARAM_INFO
	.align		4
.L_9:
        /*0018*/ 	.byte	0x04, 0x17
        /*001a*/ 	.short	(.L_11 - .L_10)
.L_10:
        /*001c*/ 	.word	0x00000000
        /*0020*/ 	.short	0x000d
        /*0022*/ 	.short	0x0040
        /*0024*/ 	.byte	0x00, 0xf0, 0x11, 0x00


	//----- nvinfo : EIATTR_KPARAM_INFO
	.align		4
.L_11:
        /*0028*/ 	.byte	0x04, 0x17
        /*002a*/ 	.short	(.L_13 - .L_12)
.L_12:
        /*002c*/ 	.word	0x00000000
        /*0030*/ 	.short	0x000c
        /*0032*/ 	.short	0x003c
        /*0034*/ 	.byte	0x00, 0xf0, 0x11, 0x00


	//----- nvinfo : EIATTR_KPARAM_INFO
	.align		4
.L_13:
        /*0038*/ 	.byte	0x04, 0x17
        /*003a*/ 	.short	(.L_15 - .L_14)
.L_14:
        /*003c*/ 	.word	0x00000000
        /*0040*/ 	.short	0x000b
        /*0042*/ 	.short	0x0038
        /*0044*/ 	.byte	0x00, 0xf0, 0x11, 0x00


	//----- nvinfo : EIATTR_KPARAM_INFO
	.align		4
.L_15:
        /*0048*/ 	.byte	0x04, 0x17
        /*004a*/ 	.short	(.L_17 - .L_16)
.L_16:
        /*004c*/ 	.word	0x00000000
        /*0050*/ 	.short	0x000a
        /*0052*/ 	.short	0x0034
        /*0054*/ 	.byte	0x00, 0xf0, 0x11, 0x00


	//----- nvinfo : EIATTR_KPARAM_INFO
	.align		4
.L_17:
        /*0058*/ 	.byte	0x04, 0x17
        /*005a*/ 	.short	(.L_19 - .L_18)
.L_18:
        /*005c*/ 	.word	0x00000000
        /*0060*/ 	.short	0x0009
        /*0062*/ 	.short	0x0030
        /*0064*/ 	.byte	0x00, 0xf0, 0x11, 0x00


	//----- nvinfo : EIATTR_KPARAM_INFO
	.align		4
.L_19:
        /*0068*/ 	.byte	0x04, 0x17
        /*006a*/ 	.short	(.L_21 - .L_20)
.L_20:
        /*006c*/ 	.word	0x00000000
        /*0070*/ 	.short	0x0008
        /*0072*/ 	.short	0x002c
        /*0074*/ 	.byte	0x00, 0xf0, 0x11, 0x00


	//----- nvinfo : EIATTR_KPARAM_INFO
	.align		4
.L_21:
        /*0078*/ 	.byte	0x04, 0x17
        /*007a*/ 	.short	(.L_23 - .L_22)
.L_22:
        /*007c*/ 	.word	0x00000000
        /*0080*/ 	.short	0x0007
        /*0082*/ 	.short	0x0028
        /*0084*/ 	.byte	0x00, 0xf0, 0x11, 0x00


	//----- nvinfo : EIATTR_KPARAM_INFO
	.align		4
.L_23:
        /*0088*/ 	.byte	0x04, 0x17
        /*008a*/ 	.short	(.L_25 - .L_24)
.L_24:
        /*008c*/ 	.word	0x00000000
        /*0090*/ 	.short	0x0006
        /*0092*/ 	.short	0x0024
        /*0094*/ 	.byte	0x00, 0xf0, 0x11, 0x00


	//----- nvinfo : EIATTR_KPARAM_INFO
	.align		4
.L_25:
        /*0098*/ 	.byte	0x04, 0x17
        /*009a*/ 	.short	(.L_27 - .L_26)
.L_26:
        /*009c*/ 	.word	0x00000000
        /*00a0*/ 	.short	0x0005
        /*00a2*/ 	.short	0x0020
        /*00a4*/ 	.byte	0x00, 0xf0, 0x11, 0x00


	//----- nvinfo : EIATTR_KPARAM_INFO
	.align		4
.L_27:
        /*00a8*/ 	.byte	0x04, 0x17
        /*00aa*/ 	.short	(.L_29 - .L_28)
.L_28:
        /*00ac*/ 	.word	0x00000000
        /*00b0*/ 	.short	0x0004
        /*00b2*/ 	.short	0x001c
        /*00b4*/ 	.byte	0x00, 0xf0, 0x11, 0x00


	//----- nvinfo : EIATTR_KPARAM_INFO
	.align		4
.L_29:
        /*00b8*/ 	.byte	0x04, 0x17
        /*00ba*/ 	.short	(.L_31 - .L_30)
.L_30:
        /*00bc*/ 	.word	0x00000000
        /*00c0*/ 	.short	0x0003
        /*00c2*/ 	.short	0x0018
        /*00c4*/ 	.byte	0x00, 0xf0, 0x11, 0x00


	//----- nvinfo : EIATTR_KPARAM_INFO
	.align		4
.L_31:
        /*00c8*/ 	.byte	0x04, 0x17
        /*00ca*/ 	.short	(.L_33 - .L_32)
.L_32:
        /*00cc*/ 	.word	0x00000000
        /*00d0*/ 	.short	0x0002
        /*00d2*/ 	.short	0x0010
        /*00d4*/ 	.byte	0x00, 0xf5, 0x21, 0x00


	//----- nvinfo : EIATTR_KPARAM_INFO
	.align		4
.L_33:
        /*00d8*/ 	.byte	0x04, 0x17
        /*00da*/ 	.short	(.L_35 - .L_34)
.L_34:
        /*00dc*/ 	.word	0x00000000
        /*00e0*/ 	.short	0x0001
        /*00e2*/ 	.short	0x0008
        /*00e4*/ 	.byte	0x00, 0xf5, 0x21, 0x00


	//----- nvinfo : EIATTR_KPARAM_INFO
	.align		4
.L_35:
        /*00e8*/ 	.byte	0x04, 0x17
        /*00ea*/ 	.short	(.L_37 - .L_36)
.L_36:
        /*00ec*/ 	.word	0x00000000
        /*00f0*/ 	.short	0x0000
        /*00f2*/ 	.short	0x0000
        /*00f4*/ 	.byte	0x00, 0xf5, 0x21, 0x00


	//----- nvinfo : EIATTR_SPARSE_MMA_MASK
	.align		4
.L_37:
        /*00f8*/ 	.byte	0x03, 0x50
        /*00fa*/ 	.short	0x0000


	//----- nvinfo : EIATTR_MAXREG_COUNT
	.align		4
        /*00fc*/ 	.byte	0x03, 0x1b
        /*00fe*/ 	.short	0x00ff


	//----- nvinfo : EIATTR_MERCURY_ISA_VERSION
	.align		4
        /*0100*/ 	.byte	0x03, 0x5f
        /*0102*/ 	.short	0x0101


	//----- nvinfo : EIATTR_VRC_CTA_INIT_COUNT
	.align		4
        /*0104*/ 	.byte	0x02, 0x4a
	.zero		1
	.zero		1


	//----- nvinfo : EIATTR_EXIT_INSTR_OFFSETS
	.align		4
        /*0108*/ 	.byte	0x04, 0x1c
        /*010a*/ 	.short	(.L_39 - .L_38)


	//   ....[0]....
.L_38:
        /*010c*/ 	.word	0x00000070


	//   ....[1]....
        /*0110*/ 	.word	0x00001500


	//----- nvinfo : EIATTR_CRS_STACK_SIZE
	.align		4
.L_39:
        /*0114*/ 	.byte	0x04, 0x1e
        /*0116*/ 	.short	(.L_41 - .L_40)
.L_40:
        /*0118*/ 	.word	0x00000000


	//----- nvinfo : EIATTR_CBANK_PARAM_SIZE
	.align		4
.L_41:
        /*011c*/ 	.byte	0x03, 0x19
        /*011e*/ 	.short	0x0048


	//----- nvinfo : EIATTR_PARAM_CBANK
	.align		4
        /*0120*/ 	.byte	0x04, 0x0a
        /*0122*/ 	.short	(.L_43 - .L_42)
	.align		4
.L_42:
        /*0124*/ 	.word	index@(.nv.constant0._Z18convolution_kernelPfS_S_iiiiiiiiiiii)
        /*0128*/ 	.short	0x0380
        /*012a*/ 	.short	0x0048


	//----- nvinfo : EIATTR_SW_WAR
	.align		4
.L_43:
        /*012c*/ 	.byte	0x04, 0x36
        /*012e*/ 	.short	(.L_45 - .L_44)
.L_44:
        /*0130*/ 	.word	0x00000008
.L_45:


//--------------------- .nv.callgraph             --------------------------
	.section	.nv.callgraph,"",@"SHT_CUDA_CALLGRAPH"
	.align	4
	.sectionentsize	8
	.align		4
        /*0000*/ 	.word	0x00000000
	.align		4
        /*0004*/ 	.word	0xffffffff
	.align		4
        /*0008*/ 	.word	0x00000000
	.align		4
        /*000c*/ 	.word	0xfffffffe
	.align		4
        /*0010*/ 	.word	0x00000000
	.align		4
        /*0014*/ 	.word	0xfffffffd
	.align		4
        /*0018*/ 	.word	0x00000000
	.align		4
        /*001c*/ 	.word	0xfffffffc


//--------------------- .text._Z18convolution_kernelPfS_S_iiiiiiiiiiii --------------------------
	.section	.text._Z18convolution_kernelPfS_S_iiiiiiiiiiii,"ax",@progbits
	.align	128
        .global         _Z18convolution_kernelPfS_S_iiiiiiiiiiii
        .type           _Z18convolution_kernelPfS_S_iiiiiiiiiiii,@function
        .size           _Z18convolution_kernelPfS_S_iiiiiiiiiiii,(.L_x_11 - _Z18convolution_kernelPfS_S_iiiiiiiiiiii)
        .other          _Z18convolution_kernelPfS_S_iiiiiiiiiiii,@"STO_CUDA_ENTRY STV_DEFAULT"
_Z18convolution_kernelPfS_S_iiiiiiiiiiii:
.text._Z18convolution_kernelPfS_S_iiiiiiiiiiii:
[----:B------:R-:W-:Y:S01]  /*0000*/  LDC R1, c[0x0][0x37c] ;  /* 0x0000df00ff017b82 */ /* 0x000fe20000000800 */
[----:B------:R-:W0:Y:S07]  /*0010*/  S2R R3, SR_TID.X ;  /* 0x0000000000037919 */ /* 0x000e2e0000002100 */
[----:B------:R-:W0:Y:S01]  /*0020*/  S2UR UR4, SR_CTAID.X ;  /* 0x00000000000479c3 */ /* 0x000e220000002500 */
[----:B------:R-:W1:Y:S07]  /*0030*/  LDCU UR5, c[0x0][0x3c4] ;  /* 0x00007880ff0577ac */ /* 0x000e6e0008000800 */
[----:B------:R-:W0:Y:S02]  /*0040*/  LDC R2, c[0x0][0x360] ;  /* 0x0000d800ff027b82 */ /* 0x000e240000000800 */
[----:B0-----:R-:W-:-:S05]  /*0050*/  IMAD R2, R2, UR4, R3 ;  /* 0x0000000402027c24 */ /* 0x001fca000f8e0203 */
[----:B-1----:R-:W-:-:S13]  /*0060*/  ISETP.GE.AND P0, PT, R2, UR5, PT ;  /* 0x0000000502007c0c */ /* 0x002fda000bf06270 */
[----:B------:R-:W-:Y:S05]  /*0070*/  @P0 EXIT ;  /* 0x000000000000094d */ /* 0x000fea0003800000 */
[----:B------:R-:W0:Y:S01]  /*0080*/  LDCU UR4, c[0x0][0x39c] ;  /* 0x00007380ff0477ac */ /* 0x000e220008000800 */
[----:B------:R-:W-:Y:S01]  /*0090*/  IMAD.MOV.U32 R0, RZ, RZ, RZ ;  /* 0x000000ffff007224 */ /* 0x000fe200078e00ff */
[----:B------:R-:W1:Y:S01]  /*00a0*/  LDCU.64 UR10, c[0x0][0x358] ;  /* 0x00006b00ff0a77ac */ /* 0x000e620008000a00 */
[----:B0-----:R-:W-:-:S09]  /*00b0*/  UISETP.GE.AND UP0, UPT, UR4, 0x1, UPT ;  /* 0x000000010400788c */ /* 0x001fd2000bf06270 */
[----:B-1----:R-:W-:Y:S05]  /*00c0*/  BRA.U !UP0, `(.L_x_0) ;  /* 0x0000001508007547 */ /* 0x002fea000b800000 */
[----:B------:R-:W0:Y:S01]  /*00d0*/  LDC R6, c[0x0][0x3c0] ;  /* 0x0000f000ff067b82 */ /* 0x000e220000000800 */
[----:B------:R-:W1:Y:S01]  /*00e0*/  LDCU UR4, c[0x0][0x3a8] ;  /* 0x00007500ff0477ac */ /* 0x000e620008000800 */
[----:B------:R-:W-:Y:S01]  /*00f0*/  IABS R17, R2 ;  /* 0x0000000200117213 */ /* 0x000fe20000000000 */
[----:B------:R-:W1:Y:S05]  /*0100*/  LDCU UR7, c[0x0][0x3b0] ;  /* 0x00007600ff0777ac */ /* 0x000e6a0008000800 */
[----:B------:R-:W2:Y:S01]  /*0110*/  LDC R4, c[0x0][0x3bc] ;  /* 0x0000ef00ff047b82 */ /* 0x000ea20000000800 */
[----:B------:R-:W3:Y:S07]  /*0120*/  LDCU UR5, c[0x0][0x3ac] ;  /* 0x00007580ff0577ac */ /* 0x000eee0008000800 */
[----:B------:R-:W4:Y:S01]  /*0130*/  LDC R5, c[0x0][0x3b8] ;  /* 0x0000ee00ff057b82 */ /* 0x000f220000000800 */
[----:B-1----:R-:W-:Y:S01]  /*0140*/  UIADD3 UR4, UPT, UPT, UR4, -UR7, URZ ;  /* 0x8000000704047290 */ /* 0x002fe2000fffe0ff */
[----:B0-----:R-:W-:Y:S01]  /*0150*/  IABS R13, R6 ;  /* 0x00000006000d7213 */ /* 0x001fe20000000000 */
[----:B---3--:R-:W-:-:S03]  /*0160*/  UISETP.GE.AND UP0, UPT, UR5, 0x1, UPT ;  /* 0x000000010500788c */ /* 0x008fc6000bf06270 */
[----:B------:R-:W0:Y:S01]  /*0170*/  I2F.RP R3, R13 ;  /* 0x0000000d00037306 */ /* 0x000e220000209400 */
[----:B--2---:R-:W-:-:S07]  /*0180*/  IABS R9, R4 ;  /* 0x0000000400097213 */ /* 0x004fce0000000000 */
[----:B------:R-:W1:Y:S08]  /*0190*/  I2F.RP R12, R9 ;  /* 0x00000009000c7306 */ /* 0x000e700000209400 */
[----:B0-----:R-:W0:Y:S08]  /*01a0*/  MUFU.RCP R3, R3 ;  /* 0x0000000300037308 */ /* 0x001e300000001000 */
[----:B-1----:R-:W-:Y:S01]  /*01b0*/  MUFU.RCP R12, R12 ;  /* 0x0000000c000c7308 */ /* 0x002fe20000001000 */
[----:B0-----:R-:W-:Y:S01]  /*01c0*/  VIADD R10, R3, 0xffffffe ;  /* 0x0ffffffe030a7836 */ /* 0x001fe20000000000 */
[----:B----4-:R-:W-:Y:S01]  /*01d0*/  LEA R3, R5, UR4, 0x1 ;  /* 0x0000000405037c11 */ /* 0x010fe2000f8e08ff */
[----:B------:R-:W0:Y:S05]  /*01e0*/  LDCU UR4, c[0x0][0x3a4] ;  /* 0x00007480ff0477ac */ /* 0x000e2a0008000800 */
[----:B------:R1:W2:Y:S02]  /*01f0*/  F2I.FTZ.U32.TRUNC.NTZ R11, R10 ;  /* 0x0000000a000b7305 */ /* 0x0002a4000021f000 */
[----:B-1----:R-:W-:Y:S01]  /*0200*/  IMAD.MOV.U32 R10, RZ, RZ, RZ ;  /* 0x000000ffff0a7224 */ /* 0x002fe200078e00ff */
[----:B--2---:R-:W-:Y:S01]  /*0210*/  IADD3 R8, PT, PT, RZ, -R11, RZ ;  /* 0x8000000bff087210 */ /* 0x004fe20007ffe0ff */
[----:B0-----:R-:W-:-:S04]  /*0220*/  UIADD3 UR4, UPT, UPT, UR4, -UR5, URZ ;  /* 0x8000000504047290 */ /* 0x001fc8000fffe0ff */
[----:B------:R-:W-:Y:S01]  /*0230*/  IMAD R7, R8, R13, RZ ;  /* 0x0000000d08077224 */ /* 0x000fe200078e02ff */
[----:B------:R-:W-:Y:S02]  /*0240*/  IABS R8, R3 ;  /* 0x0000000300087213 */ /* 0x000fe40000000000 */
[----:B------:R-:W-:Y:S01]  /*0250*/  LOP3.LUT R3, R3, R6, RZ, 0x3c, !PT ;  /* 0x0000000603037212 */ /* 0x000fe200078e3cff */
[----:B------:R-:W-:-:S03]  /*0260*/  IMAD.HI.U32 R10, R11, R7, R10 ;  /* 0x000000070b0a7227 */ /* 0x000fc600078e000a */
[----:B------:R-:W-:Y:S01]  /*0270*/  ISETP.GE.AND P2, PT, R3, RZ, PT ;  /* 0x000000ff0300720c */ /* 0x000fe20003f46270 */
[----:B------:R-:W-:Y:S02]  /*0280*/  IMAD.MOV.U32 R7, RZ, RZ, R8 ;  /* 0x000000ffff077224 */ /* 0x000fe400078e0008 */
[----:B------:R-:W-:Y:S02]  /*0290*/  VIADD R11, R12, 0xffffffe ;  /* 0x0ffffffe0c0b7836 */ /* 0x000fe40000000000 */
[----:B------:R-:W-:-:S04]  /*02a0*/  IMAD.HI.U32 R8, R10, R7, RZ ;  /* 0x000000070a087227 */ /* 0x000fc800078e00ff */
[----:B------:R-:W0:Y:S01]  /*02b0*/  F2I.FTZ.U32.TRUNC.NTZ R11, R11 ;  /* 0x0000000b000b7305 */ /* 0x000e22000021f000 */
[----:B------:R-:W-:-:S05]  /*02c0*/  IADD3 R10, PT, PT, -R8, RZ, RZ ;  /* 0x000000ff080a7210 */ /* 0x000fca0007ffe1ff */
[C---:B------:R-:W-:Y:S02]  /*02d0*/  IMAD R10, R13.reuse, R10, R7 ;  /* 0x0000000a0d0a7224 */ /* 0x040fe400078e0207 */
[----:B------:R-:W1:Y:S03]  /*02e0*/  LDC R7, c[0x0][0x3b4] ;  /* 0x0000ed00ff077b82 */ /* 0x000e660000000800 */
[----:B------:R-:W-:-:S13]  /*02f0*/  ISETP.GT.U32.AND P1, PT, R13, R10, PT ;  /* 0x0000000a0d00720c */ /* 0x000fda0003f24070 */
[----:B------:R-:W-:Y:S01]  /*0300*/  @!P1 IMAD.IADD R10, R10, 0x1, -R13 ;  /* 0x000000010a0a9824 */ /* 0x000fe200078e0a0d */
[----:B------:R-:W-:Y:S02]  /*0310*/  @!P1 IADD3 R8, PT, PT, R8, 0x1, RZ ;  /* 0x0000000108089810 */ /* 0x000fe40007ffe0ff */
[----:B------:R-:W-:Y:S02]  /*0320*/  ISETP.NE.AND P1, PT, R6, RZ, PT ;  /* 0x000000ff0600720c */ /* 0x000fe40003f25270 */
[----:B------:R-:W-:Y:S01]  /*0330*/  ISETP.GE.U32.AND P0, PT, R10, R13, PT ;  /* 0x0000000d0a00720c */ /* 0x000fe20003f06070 */
[----:B0-----:R-:W-:Y:S01]  /*0340*/  IMAD.MOV R10, RZ, RZ, -R11 ;  /* 0x000000ffff0a7224 */ /* 0x001fe200078e0a0b */
[----:B-1----:R-:W-:-:S03]  /*0350*/  LEA R13, R7, UR4, 0x1 ;  /* 0x00000004070d7c11 */ /* 0x002fc6000f8e08ff */
[----:B------:R-:W-:Y:S02]  /*0360*/  IMAD R3, R10, R9, RZ ;  /* 0x000000090a037224 */ /* 0x000fe400078e02ff */
[----:B------:R-:W-:Y:S01]  /*0370*/  IMAD.MOV.U32 R10, RZ, RZ, RZ ;  /* 0x000000ffff0a7224 */ /* 0x000fe200078e00ff */
[----:B------:R-:W-:Y:S02]  /*0380*/  IABS R12, R13 ;  /* 0x0000000d000c7213 */ /* 0x000fe40000000000 */
[----:B------:R-:W-:Y:S01]  /*0390*/  LOP3.LUT R13, R13, R4, RZ, 0x3c, !PT ;  /* 0x000000040d0d7212 */ /* 0x000fe200078e3cff */
[----:B------:R-:W-:-:S04]  /*03a0*/  IMAD.HI.U32 R10, R11, R3, R10 ;  /* 0x000000030b0a7227 */ /* 0x000fc800078e000a */
[----:B------:R-:W-:Y:S02]  /*03b0*/  @P0 VIADD R8, R8, 0x1 ;  /* 0x0000000108080836 */ /* 0x000fe40000000000 */
[----:B------:R-:W-:-:S03]  /*03c0*/  IMAD.HI.U32 R11, R10, R12, RZ ;  /* 0x0000000c0a0b7227 */ /* 0x000fc600078e00ff */
[----:B------:R-:W-:Y:S02]  /*03d0*/  @!P2 IADD3 R8, PT, PT, -R8, RZ, RZ ;  /* 0x000000ff0808a210 */ /* 0x000fe40007ffe1ff */
[----:B------:R-:W-:Y:S02]  /*03e0*/  @!P1 LOP3.LUT R8, RZ, R6, RZ, 0x33, !PT ;  /* 0x00000006ff089212 */ /* 0x000fe400078e33ff */
[----:B------:R-:W-:Y:S02]  /*03f0*/  IADD3 R15, PT, PT, -R11, RZ, RZ ;  /* 0x000000ff0b0f7210 */ /* 0x000fe40007ffe1ff */
[----:B------:R-:W-:Y:S01]  /*0400*/  ISETP.GE.AND P2, PT, R13, RZ, PT ;  /* 0x000000ff0d00720c */ /* 0x000fe20003f46270 */
[----:B------:R-:W-:Y:S02]  /*0410*/  VIADD R3, R8, 0x1 ;  /* 0x0000000108037836 */ /* 0x000fe40000000000 */
[----:B------:R-:W-:-:S03]  /*0420*/  IMAD R12, R9, R15, R12 ;  /* 0x0000000f090c7224 */ /* 0x000fc600078e020c */
[-C--:B------:R-:W-:Y:S02]  /*0430*/  IABS R10, R3.reuse ;  /* 0x00000003000a7213 */ /* 0x080fe40000000000 */
[----:B------:R-:W-:Y:S02]  /*0440*/  ISETP.GT.U32.AND P1, PT, R9, R12, PT ;  /* 0x0000000c0900720c */ /* 0x000fe40003f24070 */
[----:B------:R-:W0:Y:S01]  /*0450*/  I2F.RP R14, R10 ;  /* 0x0000000a000e7306 */ /* 0x000e220000209400 */
[----:B------:R-:W-:-:S05]  /*0460*/  IABS R18, R3 ;  /* 0x0000000300127213 */ /* 0x000fca0000000000 */
[----:B------:R-:W-:-:S05]  /*0470*/  IMAD.MOV R18, RZ, RZ, -R18 ;  /* 0x000000ffff127224 */ /* 0x000fca00078e0a12 */
[----:B------:R-:W-:Y:S01]  /*0480*/  @!P1 IMAD.IADD R12, R12, 0x1, -R9 ;  /* 0x000000010c0c9824 */ /* 0x000fe200078e0a09 */
[----:B------:R-:W-:Y:S02]  /*0490*/  @!P1 IADD3 R11, PT, PT, R11, 0x1, RZ ;  /* 0x000000010b0b9810 */ /* 0x000fe40007ffe0ff */
[----:B------:R-:W-:Y:S01]  /*04a0*/  ISETP.NE.AND P1, PT, R4, RZ, PT ;  /* 0x000000ff0400720c */ /* 0x000fe20003f25270 */
[----:B0-----:R-:W0:Y:S01]  /*04b0*/  MUFU.RCP R14, R14 ;  /* 0x0000000e000e7308 */ /* 0x001e220000001000 */
[----:B------:R-:W-:-:S13]  /*04c0*/  ISETP.GE.U32.AND P0, PT, R12, R9, PT ;  /* 0x000000090c00720c */ /* 0x000fda0003f06070 */
[----:B------:R-:W-:Y:S02]  /*04d0*/  @P0 VIADD R11, R11, 0x1 ;  /* 0x000000010b0b0836 */ /* 0x000fe40000000000 */
[----:B0-----:R-:W-:Y:S02]  /*04e0*/  VIADD R12, R14, 0xffffffe ;  /* 0x0ffffffe0e0c7836 */ /* 0x001fe40000000000 */
[----:B------:R-:W-:Y:S02]  /*04f0*/  IMAD.MOV.U32 R9, RZ, RZ, R11 ;  /* 0x000000ffff097224 */ /* 0x000fe400078e000b */
[----:B------:R0:W1:Y:S03]  /*0500*/  F2I.FTZ.U32.TRUNC.NTZ R13, R12 ;  /* 0x0000000c000d7305 */ /* 0x000066000021f000 */
[----:B------:R-:W-:Y:S02]  /*0510*/  @!P2 IADD3 R9, PT, PT, -R9, RZ, RZ ;  /* 0x000000ff0909a210 */ /* 0x000fe40007ffe1ff */
[----:B------:R-:W-:Y:S01]  /*0520*/  @!P1 LOP3.LUT R9, RZ, R4, RZ, 0x33, !PT ;  /* 0x00000004ff099212 */ /* 0x000fe200078e33ff */
[----:B0-----:R-:W-:-:S04]  /*0530*/  HFMA2 R12, -RZ, RZ, 0, 0 ;  /* 0x00000000ff0c7431 */ /* 0x001fc800000001ff */
[----:B------:R-:W-:Y:S02]  /*0540*/  VIADD R14, R9, 0x1 ;  /* 0x00000001090e7836 */ /* 0x000fe40000000000 */
[----:B-1----:R-:W-:-:S03]  /*0550*/  IMAD.MOV R11, RZ, RZ, -R13 ;  /* 0x000000ffff0b7224 */ /* 0x002fc600078e0a0d */
[----:B------:R-:W-:Y:S01]  /*0560*/  IABS R15, R14 ;  /* 0x0000000e000f7213 */ /* 0x000fe20000000000 */
[----:B------:R-:W-:-:S03]  /*0570*/  IMAD R11, R11, R10, RZ ;  /* 0x0000000a0b0b7224 */ /* 0x000fc600078e02ff */
[----:B------:R-:W0:Y:S01]  /*0580*/  I2F.RP R16, R15 ;  /* 0x0000000f00107306 */ /* 0x000e220000209400 */
[----:B------:R-:W-:-:S04]  /*0590*/  IMAD.HI.U32 R12, R13, R11, R12 ;  /* 0x0000000b0d0c7227 */ /* 0x000fc800078e000c */
[----:B------:R-:W-:-:S04]  /*05a0*/  IMAD.MOV.U32 R11, RZ, RZ, R17 ;  /* 0x000000ffff0b7224 */ /* 0x000fc800078e0011 */
[----:B------:R-:W-:-:S04]  /*05b0*/  IMAD.HI.U32 R13, R12, R11, RZ ;  /* 0x0000000b0c0d7227 */ /* 0x000fc800078e00ff */
[----:B------:R-:W-:Y:S01]  /*05c0*/  IMAD R11, R13, R18, R11 ;  /* 0x000000120d0b7224 */ /* 0x000fe200078e020b */
[----:B0-----:R-:W0:Y:S04]  /*05d0*/  MUFU.RCP R16, R16 ;  /* 0x0000001000107308 */ /* 0x001e280000001000 */
[----:B------:R-:W-:-:S13]  /*05e0*/  ISETP.GT.U32.AND P1, PT, R10, R11, PT ;  /* 0x0000000b0a00720c */ /* 0x000fda0003f24070 */
[----:B------:R-:W-:Y:S01]  /*05f0*/  @!P1 IADD3 R11, PT, PT, R11, -R10, RZ ;  /* 0x8000000a0b0b9210 */ /* 0x000fe20007ffe0ff */
[----:B0-----:R-:W-:Y:S01]  /*0600*/  VIADD R12, R16, 0xffffffe ;  /* 0x0ffffffe100c7836 */ /* 0x001fe20000000000 */
[----:B------:R-:W-:Y:S01]  /*0610*/  IABS R16, R14 ;  /* 0x0000000e00107213 */ /* 0x000fe20000000000 */
[----:B------:R-:W-:Y:S01]  /*0620*/  @!P1 VIADD R13, R13, 0x1 ;  /* 0x000000010d0d9836 */ /* 0x000fe20000000000 */
[----:B------:R-:W-:Y:S02]  /*0630*/  ISETP.GE.U32.AND P0, PT, R11, R10, PT ;  /* 0x0000000a0b00720c */ /* 0x000fe40003f06070 */
[----:B------:R-:W-:Y:S01]  /*0640*/  LOP3.LUT R10, R2, R3, RZ, 0x3c, !PT ;  /* 0x00000003020a7212 */ /* 0x000fe200078e3cff */
[----:B------:R-:W0:Y:S01]  /*0650*/  F2I.FTZ.U32.TRUNC.NTZ R11, R12 ;  /* 0x0000000c000b7305 */ /* 0x000e22000021f000 */
[----:B------:R-:W-:Y:S02]  /*0660*/  ISETP.NE.AND P1, PT, R3, RZ, PT ;  /* 0x000000ff0300720c */ /* 0x000fe40003f25270 */
[----:B------:R-:W-:-:S02]  /*0670*/  ISETP.GE.AND P2, PT, R10, RZ, PT ;  /* 0x000000ff0a00720c */ /* 0x000fc40003f46270 */
[----:B------:R-:W-:-:S05]  /*0680*/  IADD3 R16, PT, PT, RZ, -R16, RZ ;  /* 0x80000010ff107210 */ /* 0x000fca0007ffe0ff */
[----:B------:R-:W-:Y:S01]  /*0690*/  @P0 IADD3 R13, PT, PT, R13, 0x1, RZ ;  /* 0x000000010d0d0810 */ /* 0x000fe20007ffe0ff */
[----:B0-----:R-:W-:-:S05]  /*06a0*/  IMAD.MOV R10, RZ, RZ, -R11 ;  /* 0x000000ffff0a7224 */ /* 0x001fca00078e0a0b */
[----:B------:R-:W-:Y:S01]  /*06b0*/  @!P2 IMAD.MOV R13, RZ, RZ, -R13 ;  /* 0x000000ffff0da224 */ /* 0x000fe200078e0a0d */
[----:B------:R-:W-:Y:S01]  /*06c0*/  @!P1 LOP3.LUT R13, RZ, R3, RZ, 0x33, !PT ;  /* 0x00000003ff0d9212 */ /* 0x000fe200078e33ff */
[----:B------:R-:W-:Y:S02]  /*06d0*/  IMAD R3, R10, R15, RZ ;  /* 0x0000000f0a037224 */ /* 0x000fe400078e02ff */
[----:B------:R-:W-:Y:S01]  /*06e0*/  IMAD.MOV.U32 R10, RZ, RZ, RZ ;  /* 0x000000ffff0a7224 */ /* 0x000fe200078e00ff */
[----:B------:R-:W-:-:S03]  /*06f0*/  IABS R12, R13 ;  /* 0x0000000d000c7213 */ /* 0x000fc60000000000 */
[----:B------:R-:W-:-:S04]  /*0700*/  IMAD.HI.U32 R10, R11, R3, R10 ;  /* 0x000000030b0a7227 */ /* 0x000fc800078e000a */
[----:B------:R-:W-:Y:S01]  /*0710*/  IMAD.MOV.U32 R3, RZ, RZ, R12 ;  /* 0x000000ffff037224 */ /* 0x000fe200078e000c */
[----:B------:R-:W-:-:S03]  /*0720*/  MOV R12, R16 ;  /* 0x00000010000c7202 */ /* 0x000fc60000000f00 */
[----:B------:R-:W-:-:S04]  /*0730*/  IMAD.HI.U32 R10, R10, R3, RZ ;  /* 0x000000030a0a7227 */ /* 0x000fc800078e00ff */
[----:B------:R-:W-:Y:S01]  /*0740*/  IMAD R12, R10, R12, R3 ;  /* 0x0000000c0a0c7224 */ /* 0x000fe200078e0203 */
[----:B------:R-:W-:-:S04]  /*0750*/  LOP3.LUT R3, R13, R14, RZ, 0x3c, !PT ;  /* 0x0000000e0d037212 */ /* 0x000fc800078e3cff */
[----:B------:R-:W-:Y:S02]  /*0760*/  ISETP.GT.U32.AND P1, PT, R15, R12, PT ;  /* 0x0000000c0f00720c */ /* 0x000fe40003f24070 */
[----:B------:R-:W-:-:S11]  /*0770*/  ISETP.GE.AND P2, PT, R3, RZ, PT ;  /* 0x000000ff0300720c */ /* 0x000fd60003f46270 */
[----:B------:R-:W-:Y:S02]  /*0780*/  @!P1 IMAD.IADD R12, R12, 0x1, -R15 ;  /* 0x000000010c0c9824 */ /* 0x000fe400078e0a0f */
[----:B------:R-:W-:Y:S01]  /*0790*/  @!P1 VIADD R10, R10, 0x1 ;  /* 0x000000010a0a9836 */ /* 0x000fe20000000000 */
[----:B------:R-:W-:Y:S02]  /*07a0*/  ISETP.NE.AND P1, PT, R14, RZ, PT ;  /* 0x000000ff0e00720c */ /* 0x000fe40003f25270 */
[----:B------:R-:W-:-:S13]  /*07b0*/  ISETP.GE.U32.AND P0, PT, R12, R15, PT ;  /* 0x0000000f0c00720c */ /* 0x000fda0003f06070 */
[----:B------:R-:W-:-:S05]  /*07c0*/  @P0 IADD3 R10, PT, PT, R10, 0x1, RZ ;  /* 0x000000010a0a0810 */ /* 0x000fca0007ffe0ff */
[----:B------:R-:W-:Y:S01]  /*07d0*/  @!P2 IMAD.MOV R10, RZ, RZ, -R10 ;  /* 0x000000ffff0aa224 */ /* 0x000fe200078e0a0a */
[----:B------:R-:W-:Y:S01]  /*07e0*/  @!P1 LOP3.LUT R10, RZ, R14, RZ, 0x33, !PT ;  /* 0x0000000eff0a9212 */ /* 0x000fe200078e33ff */
[----:B------:R-:W-:Y:S06]  /*07f0*/  BRA.U !UP0, `(.L_x_0) ;  /* 0x0000000d08347547 */ /* 0x000fec000b800000 */
[----:B------:R-:W0:Y:S01]  /*0800*/  LDC R11, c[0x0][0x3a0] ;  /* 0x0000e800ff0b7b82 */ /* 0x000e220000000800 */
[----:B------:R-:W-:Y:S02]  /*0810*/  ULOP3.LUT UR8, UR7, 0x7, URZ, 0xc0, !UPT ;  /* 0x0000000707087892 */ /* 0x000fe4000f8ec0ff */
[----:B------:R-:W-:Y:S01]  /*0820*/  ULOP3.LUT UR7, UR7, 0x7ffffff8, URZ, 0xc0, !UPT ;  /* 0x7ffffff807077892 */ /* 0x000fe2000f8ec0ff */
[----:B------:R-:W-:Y:S01]  /*0830*/  UMOV UR4, URZ ;  /* 0x000000ff00047c82 */ /* 0x000fe20008000000 */
[----:B0-----:R-:W-:-:S04]  /*0840*/  IABS R17, R11 ;  /* 0x0000000b00117213 */ /* 0x001fc80000000000 */
[----:B------:R-:W0:Y:S08]  /*0850*/  I2F.RP R0, R17 ;  /* 0x0000001100007306 */ /* 0x000e300000209400 */
[----:B0-----:R-:W0:Y:S02]  /*0860*/  MUFU.RCP R0, R0 ;  /* 0x0000000000007308 */ /* 0x001e240000001000 */
[----:B0-----:R-:W-:-:S06]  /*0870*/  VIADD R14, R0, 0xffffffe ;  /* 0x0ffffffe000e7836 */ /* 0x001fcc0000000000 */
[----:B------:R0:W1:Y:S02]  /*0880*/  F2I.FTZ.U32.TRUNC.NTZ R15, R14 ;  /* 0x0000000e000f7305 */ /* 0x000064000021f000 */
[----:B0-----:R-:W-:Y:S01]  /*0890*/  IMAD.MOV.U32 R14, RZ, RZ, RZ ;  /* 0x000000ffff0e7224 */ /* 0x001fe200078e00ff */
[----:B-1----:R-:W-:-:S05]  /*08a0*/  IADD3 R12, PT, PT, RZ, -R15, RZ ;  /* 0x8000000fff0c7210 */ /* 0x002fca0007ffe0ff */
[----:B------:R-:W-:Y:S01]  /*08b0*/  IMAD R3, R12, R17, RZ ;  /* 0x000000110c037224 */ /* 0x000fe200078e02ff */
[----:B------:R-:W-:-:S03]  /*08c0*/  IABS R12, R10 ;  /* 0x0000000a000c7213 */ /* 0x000fc60000000000 */
[----:B------:R-:W-:-:S06]  /*08d0*/  IMAD.HI.U32 R15, R15, R3, R14 ;  /* 0x000000030f0f7227 */ /* 0x000fcc00078e000e */
[----:B------:R-:W-:-:S04]  /*08e0*/  IMAD.HI.U32 R3, R15, R12, RZ ;  /* 0x0000000c0f037227 */ /* 0x000fc800078e00ff */
[----:B------:R-:W-:-:S04]  /*08f0*/  IMAD.MOV R0, RZ, RZ, -R3 ;  /* 0x000000ffff007224 */ /* 0x000fc800078e0a03 */
[----:B------:R-:W-:-:S05]  /*0900*/  IMAD R0, R17, R0, R12 ;  /* 0x0000000011007224 */ /* 0x000fca00078e020c */
[----:B------:R-:W-:-:S13]  /*0910*/  ISETP.GT.U32.AND P1, PT, R17, R0, PT ;  /* 0x000000001100720c */ /* 0x000fda0003f24070 */
[-C--:B------:R-:W-:Y:S01]  /*0920*/  @!P1 IADD3 R0, PT, PT, R0, -R17.reuse, RZ ;  /* 0x8000001100009210 */ /* 0x080fe20007ffe0ff */
[----:B------:R-:W-:Y:S01]  /*0930*/  @!P1 VIADD R3, R3, 0x1 ;  /* 0x0000000103039836 */ /* 0x000fe20000000000 */
[----:B------:R-:W-:Y:S02]  /*0940*/  ISETP.NE.AND P1, PT, R11, RZ, PT ;  /* 0x000000ff0b00720c */ /* 0x000fe40003f25270 */
[----:B------:R-:W-:Y:S02]  /*0950*/  ISETP.GE.U32.AND P0, PT, R0, R17, PT ;  /* 0x000000110000720c */ /* 0x000fe40003f06070 */
[----:B------:R-:W-:-:S04]  /*0960*/  LOP3.LUT R0, R10, R11, RZ, 0x3c, !PT ;  /* 0x0000000b0a007212 */ /* 0x000fc800078e3cff */
[----:B------:R-:W-:Y:S01]  /*0970*/  ISETP.GE.AND P2, PT, R0, RZ, PT ;  /* 0x000000ff0000720c */ /* 0x000fe20003f46270 */
[----:B------:R-:W-:Y:S02]  /*0980*/  IMAD R0, R9, R10, R10 ;  /* 0x0000000a09007224 */ /* 0x000fe400078e020a */
[----:B------:R-:W-:Y:S02]  /*0990*/  IMAD R9, R8, R13, R13 ;  /* 0x0000000d08097224 */ /* 0x000fe400078e020d */
[----:B------:R-:W-:Y:S02]  /*09a0*/  IMAD.IADD R0, R13, 0x1, -R0 ;  /* 0x000000010d007824 */ /* 0x000fe400078e0a00 */
[----:B------:R-:W-:Y:S02]  /*09b0*/  @P0 VIADD R3, R3, 0x1 ;  /* 0x0000000103030836 */ /* 0x000fe40000000000 */
[----:B------:R-:W-:Y:S02]  /*09c0*/  IMAD.IADD R9, R2, 0x1, -R9 ;  /* 0x0000000102097824 */ /* 0x000fe400078e0a09 */
[----:B------:R-:W-:-:S02]  /*09d0*/  IMAD R4, R0, R4, -R7 ;  /* 0x0000000400047224 */ /* 0x000fc400078e0a07 */
[----:B------:R-:W-:Y:S01]  /*09e0*/  @!P2 IADD3 R3, PT, PT, -R3, RZ, RZ ;  /* 0x000000ff0303a210 */ /* 0x000fe20007ffe1ff */
[----:B------:R-:W-:Y:S01]  /*09f0*/  IMAD R6, R9, R6, -R5 ;  /* 0x0000000609067224 */ /* 0x000fe200078e0a05 */
[----:B------:R-:W-:Y:S01]  /*0a00*/  @!P1 LOP3.LUT R3, RZ, R11, RZ, 0x33, !PT ;  /* 0x0000000bff039212 */ /* 0x000fe200078e33ff */
[----:B------:R-:W-:-:S03]  /*0a10*/  IMAD.MOV.U32 R0, RZ, RZ, RZ ;  /* 0x000000ffff007224 */ /* 0x000fc600078e00ff */
[----:B------:R-:W-:-:S05]  /*0a20*/  IADD3 R8, PT, PT, -R3, RZ, RZ ;  /* 0x000000ff03087210 */ /* 0x000fca0007ffe1ff */
[----:B------:R-:W-:-:S07]  /*0a30*/  IMAD R7, R11, R8, R10 ;  /* 0x000000080b077224 */ /* 0x000fce00078e020a */
.L_x_9:
[----:B------:R-:W0:Y:S01]  /*0a40*/  LDC R10, c[0x0][0x39c] ;  /* 0x0000e700ff0a7b82 */ /* 0x000e220000000800 */
[----:B------:R-:W-:Y:S01]  /*0a50*/  UMOV UR5, URZ ;  /* 0x000000ff00057c82 */ /* 0x000fe20008000000 */
[-C--:B0-----:R-:W-:Y:S02]  /*0a60*/  IMAD R8, R3, R10.reuse, UR4 ;  /* 0x0000000403087e24 */ /* 0x081fe4000f8e020a */
[----:B------:R-:W-:Y:S01]  /*0a70*/  IMAD R9, R7, R10, UR4 ;  /* 0x0000000407097e24 */ /* 0x000fe2000f8e020a */
[----:B------:R-:W-:-:S06]  /*0a80*/  UIADD3 UR4, UPT, UPT, UR4, 0x1, URZ ;  /* 0x0000000104047890 */ /* 0x000fcc000fffe0ff */
[----:B------:R-:W-:-:S13]  /*0a90*/  ISETP.NE.AND P6, PT, R10, UR4, PT ;  /* 0x000000040a007c0c */ /* 0x000fda000bfc5270 */
.L_x_8:
[----:B------:R-:W0:Y:S01]  /*0aa0*/  LDCU UR6, c[0x0][0x3b0] ;  /* 0x00007600ff0677ac */ /* 0x000e220008000800 */
[----:B------:R-:W-:Y:S01]  /*0ab0*/  IADD3 R11, PT, PT, R4, UR5, RZ ;  /* 0x00000005040b7c10 */ /* 0x000fe2000fffe0ff */
[----:B------:R-:W-:Y:S01]  /*0ac0*/  BSSY.RECONVERGENT B0, `(.L_x_1) ;  /* 0x000009b000007945 */ /* 0x000fe20003800200 */
[----:B------:R-:W1:Y:S01]  /*0ad0*/  LDCU UR9, c[0x0][0x3a4] ;  /* 0x00007480ff0977ac */ /* 0x000e620008000800 */
[----:B0-----:R-:W-:-:S05]  /*0ae0*/  IMAD.U32 R5, RZ, RZ, UR6 ;  /* 0x00000006ff057e24 */ /* 0x001fca000f8e00ff */
[----:B------:R-:W-:-:S04]  /*0af0*/  ISETP.GT.AND P0, PT, R5, RZ, PT ;  /* 0x000000ff0500720c */ /* 0x000fc80003f04270 */
[----:B------:R-:W-:-:S04]  /*0b00*/  ISETP.GT.AND P0, PT, R11, -0x1, P0 ;  /* 0xffffffff0b00780c */ /* 0x000fc80000704270 */
[----:B-1----:R-:W-:-:S13]  /*0b10*/  ISETP.LT.AND P0, PT, R11, UR9, P0 ;  /* 0x000000090b007c0c */ /* 0x002fda0008701270 */
[----:B------:R-:W-:Y:S05]  /*0b20*/  @!P0 BRA `(.L_x_2) ;  /* 0x0000000800508947 */ /* 0x000fea0003800000 */
[----:B------:R-:W0:Y:S01]  /*0b30*/  LDC R12, c[0x0][0x3ac] ;  /* 0x0000eb00ff0c7b82 */ /* 0x000e220000000800 */
[----:B------:R-:W-:Y:S01]  /*0b40*/  ISETP.GE.U32.AND P0, PT, R5, 0x8, PT ;  /* 0x000000080500780c */ /* 0x000fe20003f06070 */
[----:B------:R-:W-:Y:S02]  /*0b50*/  IMAD R10, R8, UR9, R11 ;  /* 0x00000009080a7c24 */ /* 0x000fe4000f8e020b */
[----:B------:R-:W-:Y:S02]  /*0b60*/  IMAD.MOV.U32 R11, RZ, RZ, RZ ;  /* 0x000000ffff0b7224 */ /* 0x000fe400078e00ff */
[----:B0-----:R-:W-:-:S08]  /*0b70*/  IMAD R12, R9, R12, UR5 ;  /* 0x00000005090c7e24 */ /* 0x001fd0000f8e020c */
[----:B------:R-:W-:Y:S05]  /*0b80*/  @!P0 BRA `(.L_x_3) ;  /* 0x0000000000f88947 */ /* 0x000fea0003800000 */
[----:B------:R-:W0:Y:S01]  /*0b90*/  LDCU UR12, c[0x0][0x3a8] ;  /* 0x00007500ff0c77ac */ /* 0x000e220008000800 */
[----:B------:R-:W1:Y:S01]  /*0ba0*/  LDCU UR13, c[0x0][0x3b0] ;  /* 0x00007600ff0d77ac */ /* 0x000e620008000800 */
[----:B------:R-:W-:-:S05]  /*0bb0*/  UMOV UR6, URZ ;  /* 0x000000ff00067c82 */ /* 0x000fca0008000000 */
.L_x_4:
[----:B------:R-:W2:Y:S01]  /*0bc0*/  LDC.64 R16, c[0x0][0x388] ;  /* 0x0000e200ff107b82 */ /* 0x000ea20000000a00 */
[----:B------:R-:W-:Y:S01]  /*0bd0*/  VIADD R11, R6, UR6 ;  /* 0x00000006060b7c36 */ /* 0x000fe20008000000 */
[----:B-1----:R-:W-:-:S03]  /*0be0*/  MOV R5, UR13 ;  /* 0x0000000d00057c02 */ /* 0x002fc60008000f00 */
[C---:B------:R-:W-:Y:S01]  /*0bf0*/  VIADD R18, R11.reuse, 0x1 ;  /* 0x000000010b127836 */ /* 0x040fe20000000000 */
[C---:B0-----:R-:W-:Y:S01]  /*0c00*/  ISETP.GE.AND P3, PT, R11.reuse, UR12, PT ;  /* 0x0000000c0b007c0c */ /* 0x041fe2000bf66270 */
[----:B------:R-:W-:Y:S01]  /*0c10*/  IMAD R13, R10, UR12, R11 ;  /* 0x0000000c0a0d7c24 */ /* 0x000fe2000f8e020b */
[----:B------:R-:W0:Y:S01]  /*0c20*/  LDC.64 R14, c[0x0][0x390] ;  /* 0x0000e400ff0e7b82 */ /* 0x000e220000000a00 */
[----:B------:R-:W-:Y:S01]  /*0c30*/  IMAD R19, R12, R5, UR6 ;  /* 0x000000060c137e24 */ /* 0x000fe2000f8e0205 */
[----:B------:R-:W-:Y:S02]  /*0c40*/  ISETP.LT.OR P3, PT, R11, RZ, P3 ;  /* 0x000000ff0b00720c */ /* 0x000fe40001f61670 */
[----:B------:R-:W-:-:S04]  /*0c50*/  ISETP.GE.AND P1, PT, R18, UR12, PT ;  /* 0x0000000c12007c0c */ /* 0x000fc8000bf26270 */
[----:B------:R-:W-:Y:S01]  /*0c60*/  ISETP.LT.OR P1, PT, R18, RZ, P1 ;  /* 0x000000ff1200720c */ /* 0x000fe20000f21670 */
[----:B--2---:R-:W-:-:S06]  /*0c70*/  IMAD.WIDE R16, R13, 0x4, R16 ;  /* 0x000000040d107825 */ /* 0x004fcc00078e0210 */
[----:B------:R-:W2:Y:S01]  /*0c80*/  @!P3 LDG.E R13, desc[UR10][R16.64] ;  /* 0x0000000a100db981 */ /* 0x000ea2000c1e1900 */
[----:B0-----:R-:W-:-:S05]  /*0c90*/  IMAD.WIDE R14, R19, 0x4, R14 ;  /* 0x00000004130e7825 */ /* 0x001fca00078e020e */
[----:B------:R-:W3:Y:S04]  /*0ca0*/  @!P1 LDG.E R19, desc[UR10][R16.64+0x4] ;  /* 0x0000040a10139981 */ /* 0x000ee8000c1e1900 */
[----:B------:R-:W2:Y:S04]  /*0cb0*/  @!P3 LDG.E R18, desc[UR10][R14.64] ;  /* 0x0000000a0e12b981 */ /* 0x000ea8000c1e1900 */
[----:B------:R-:W3:Y:S01]  /*0cc0*/  @!P1 LDG.E R20, desc[UR10][R14.64+0x4] ;  /* 0x0000040a0e149981 */ /* 0x000ee2000c1e1900 */
[C---:B------:R-:W-:Y:S01]  /*0cd0*/  VIADD R21, R11.reuse, 0x2 ;  /* 0x000000020b157836 */ /* 0x040fe20000000000 */
[----:B------:R-:W-:-:S04]  /*0ce0*/  IADD3 R22, PT, PT, R11, 0x3, RZ ;  /* 0x000000030b167810 */ /* 0x000fc80007ffe0ff */
[C---:B------:R-:W-:Y:S02]  /*0cf0*/  ISETP.GE.AND P0, PT, R21.reuse, UR12, PT ;  /* 0x0000000c15007c0c */ /* 0x040fe4000bf06270 */
[C---:B------:R-:W-:Y:S02]  /*0d00*/  ISETP.GE.AND P2, PT, R22.reuse, UR12, PT ;  /* 0x0000000c16007c0c */ /* 0x040fe4000bf46270 */
[----:B------:R-:W-:Y:S01]  /*0d10*/  ISETP.LT.OR P0, PT, R21, RZ, P0 ;  /* 0x000000ff1500720c */ /* 0x000fe20000701670 */
[C---:B------:R-:W-:Y:S01]  /*0d20*/  VIADD R21, R11.reuse, 0x4 ;  /* 0x000000040b157836 */ /* 0x040fe20000000000 */
[----:B------:R-:W-:Y:S02]  /*0d30*/  ISETP.LT.OR P2, PT, R22, RZ, P2 ;  /* 0x000000ff1600720c */ /* 0x000fe40001741670 */
[----:B------:R-:W-:Y:S02]  /*0d40*/  IADD3 R22, PT, PT, R11, 0x5, RZ ;  /* 0x000000050b167810 */ /* 0x000fe40007ffe0ff */
[----:B------:R-:W-:Y:S01]  /*0d50*/  ISETP.GE.AND P5, PT, R21, UR12, PT ;  /* 0x0000000c15007c0c */ /* 0x000fe2000bfa6270 */
[----:B------:R-:W-:-:S03]  /*0d60*/  VIADD R23, R11, 0x6 ;  /* 0x000000060b177836 */ /* 0x000fc60000000000 */
[----:B------:R-:W-:Y:S02]  /*0d70*/  ISETP.LT.OR P5, PT, R21, RZ, P5 ;  /* 0x000000ff1500720c */ /* 0x000fe40002fa1670 */
[----:B------:R-:W-:Y:S02]  /*0d80*/  ISETP.GE.AND P4, PT, R23, UR12, PT ;  /* 0x0000000c17007c0c */ /* 0x000fe4000bf86270 */
[----:B------:R-:W-:Y:S02]  /*0d90*/  IADD3 R21, PT, PT, R11, 0x7, RZ ;  /* 0x000000070b157810 */ /* 0x000fe40007ffe0ff */
[----:B------:R-:W4:Y:S01]  /*0da0*/  @!P0 LDG.E R11, desc[UR10][R16.64+0x8] ;  /* 0x0000080a100b8981 */ /* 0x000f22000c1e1900 */
[----:B------:R-:W-:-:S13]  /*0db0*/  ISETP.LT.OR P4, PT, R23, RZ, P4 ;  /* 0x000000ff1700720c */ /* 0x000fda0002781670 */
[----:B------:R-:W5:Y:S04]  /*0dc0*/  @!P4 LDG.E R25, desc[UR10][R16.64+0x18] ;  /* 0x0000180a1019c981 */ /* 0x000f68000c1e1900 */
[----:B------:R-:W5:Y:S01]  /*0dd0*/  @!P4 LDG.E R24, desc[UR10][R14.64+0x18] ;  /* 0x0000180a0e18c981 */ /* 0x000f62000c1e1900 */
[----:B--2---:R-:W-:Y:S01]  /*0de0*/  @!P3 FFMA R0, R13, R18, R0 ;  /* 0x000000120d00b223 */ /* 0x004fe20000000000 */
[C---:B------:R-:W-:Y:S02]  /*0df0*/  ISETP.GE.AND P3, PT, R22.reuse, UR12, PT ;  /* 0x0000000c16007c0c */ /* 0x040fe4000bf66270 */
[----:B------:R-:W4:Y:S02]  /*0e00*/  @!P0 LDG.E R13, desc[UR10][R14.64+0x8] ;  /* 0x0000080a0e0d8981 */ /* 0x000f24000c1e1900 */
[----:B------:R-:W-:Y:S01]  /*0e10*/  ISETP.LT.OR P3, PT, R22, RZ, P3 ;  /* 0x000000ff1600720c */ /* 0x000fe20001f61670 */
[----:B---3--:R-:W-:Y:S01]  /*0e20*/  @!P1 FFMA R0, R19, R20, R0 ;  /* 0x0000001413009223 */ /* 0x008fe20000000000 */
[C---:B------:R-:W-:Y:S01]  /*0e30*/  ISETP.GE.AND P1, PT, R21.reuse, UR12, PT ;  /* 0x0000000c15007c0c */ /* 0x040fe2000bf26270 */
[----:B------:R-:W2:Y:S04]  /*0e40*/  @!P2 LDG.E R19, desc[UR10][R16.64+0xc] ;  /* 0x00000c0a1013a981 */ /* 0x000ea8000c1e1900 */
[----:B------:R-:W2:Y:S01]  /*0e50*/  @!P2 LDG.E R18, desc[UR10][R14.64+0xc] ;  /* 0x00000c0a0e12a981 */ /* 0x000ea2000c1e1900 */
[----:B------:R-:W-:-:S03]  /*0e60*/  ISETP.LT.OR P1, PT, R21, RZ, P1 ;  /* 0x000000ff1500720c */ /* 0x000fc60000f21670 */
[----:B------:R-:W3:Y:S04]  /*0e70*/  @!P5 LDG.E R21, desc[UR10][R16.64+0x10] ;  /* 0x0000100a1015d981 */ /* 0x000ee8000c1e1900 */
[----:B------:R-:W3:Y:S04]  /*0e80*/  @!P5 LDG.E R20, desc[UR10][R14.64+0x10] ;  /* 0x0000100a0e14d981 */ /* 0x000ee8000c1e1900 */
[----:B------:R-:W5:Y:S04]  /*0e90*/  @!P3 LDG.E R23, desc[UR10][R16.64+0x14] ;  /* 0x0000140a1017b981 */ /* 0x000f68000c1e1900 */
[----:B------:R-:W5:Y:S04]  /*0ea0*/  @!P3 LDG.E R22, desc[UR10][R14.64+0x14] ;  /* 0x0000140a0e16b981 */ /* 0x000f68000c1e1900 */
[----:B------:R-:W5:Y:S04]  /*0eb0*/  @!P1 LDG.E R27, desc[UR10][R16.64+0x1c] ;  /* 0x00001c0a101b9981 */ /* 0x000f68000c1e1900 */
[----:B------:R-:W5:Y:S01]  /*0ec0*/  @!P1 LDG.E R26, desc[UR10][R14.64+0x1c] ;  /* 0x00001c0a0e1a9981 */ /* 0x000f62000c1e1900 */
[----:B------:R-:W-:-:S04]  /*0ed0*/  UIADD3 UR6, UPT, UPT, UR6, 0x8, URZ ;  /* 0x0000000806067890 */ /* 0x000fc8000fffe0ff */
[----:B------:R-:W-:Y:S01]  /*0ee0*/  UISETP.NE.AND UP0, UPT, UR6, UR7, UPT ;  /* 0x000000070600728c */ /* 0x000fe2000bf05270 */
[----:B----4-:R-:W-:-:S04]  /*0ef0*/  @!P0 FFMA R0, R11, R13, R0 ;  /* 0x0000000d0b008223 */ /* 0x010fc80000000000 */
[----:B--2---:R-:W-:-:S04]  /*0f00*/  @!P2 FFMA R0, R19, R18, R0 ;  /* 0x000000121300a223 */ /* 0x004fc80000000000 */
[----:B---3--:R-:W-:-:S04]  /*0f10*/  @!P5 FFMA R0, R21, R20, R0 ;  /* 0x000000141500d223 */ /* 0x008fc80000000000 */
[----:B-----5:R-:W-:-:S04]  /*0f20*/  @!P3 FFMA R0, R23, R22, R0 ;  /* 0x000000161700b223 */ /* 0x020fc80000000000 */
[----:B------:R-:W-:-:S04]  /*0f30*/  @!P4 FFMA R0, R25, R24, R0 ;  /* 0x000000181900c223 */ /* 0x000fc80000000000 */
[----:B------:R-:W-:Y:S01]  /*0f40*/  @!P1 FFMA R0, R27, R26, R0 ;  /* 0x0000001a1b009223 */ /* 0x000fe20000000000 */
[----:B------:R-:W-:Y:S06]  /*0f50*/  BRA.U UP0, `(.L_x_4) ;  /* 0xfffffffd00187547 */ /* 0x000fec000b83ffff */
[----:B------:R-:W-:-:S07]  /*0f60*/  IMAD.U32 R11, RZ, RZ, UR7 ;  /* 0x00000007ff0b7e24 */ /* 0x000fce000f8e00ff */
.L_x_3:
[----:B------:R-:W-:-:S09]  /*0f70*/  UISETP.NE.AND UP0, UPT, UR8, URZ, UPT ;  /* 0x000000ff0800728c */ /* 0x000fd2000bf05270 */
[----:B------:R-:W-:Y:S05]  /*0f80*/  BRA.U !UP0, `(.L_x_2) ;  /* 0x0000000508387547 */ /* 0x000fea000b800000 */
[----:B------:R-:W-:Y:S01]  /*0f90*/  UIADD3 UR6, UPT, UPT, UR8, -0x1, URZ ;  /* 0xffffffff08067890 */ /* 0x000fe2000fffe0ff */
[----:B------:R-:W-:-:S03]  /*0fa0*/  LOP3.LUT P3, R23, R5, 0x3, RZ, 0xc0, !PT ;  /* 0x0000000305177812 */ /* 0x000fc6000786c0ff */
[----:B------:R-:W-:-:S09]  /*0fb0*/  UISETP.GE.U32.AND UP0, UPT, UR6, 0x3, UPT ;  /* 0x000000030600788c */ /* 0x000fd2000bf06070 */
[----:B------:R-:W-:Y:S05]  /*0fc0*/  BRA.U !UP0, `(.L_x_5) ;  /* 0x0000000108807547 */ /* 0x000fea000b800000 */
[----:B------:R-:W0:Y:S01]  /*0fd0*/  LDCU UR6, c[0x0][0x3a8] ;  /* 0x00007500ff0677ac */ /* 0x000e220008000800 */
[----:B------:R-:W1:Y:S01]  /*0fe0*/  LDC.64 R16, c[0x0][0x388] ;  /* 0x0000e200ff107b82 */ /* 0x000e620000000a00 */
[----:B------:R-:W-:-:S04]  /*0ff0*/  IADD3 R19, PT, PT, R6, R11, RZ ;  /* 0x0000000b06137210 */ /* 0x000fc80007ffe0ff */
[C---:B------:R-:W-:Y:S01]  /*1000*/  IADD3 R20, PT, PT, R19.reuse, 0x2, RZ ;  /* 0x0000000213147810 */ /* 0x040fe20007ffe0ff */
[C---:B------:R-:W-:Y:S02]  /*1010*/  VIADD R13, R19.reuse, 0x1 ;  /* 0x00000001130d7836 */ /* 0x040fe40000000000 */
[----:B------:R-:W2:Y:S01]  /*1020*/  LDC.64 R14, c[0x0][0x390] ;  /* 0x0000e400ff0e7b82 */ /* 0x000ea20000000a00 */
[C---:B------:R-:W-:Y:S01]  /*1030*/  VIADD R18, R19.reuse, 0x3 ;  /* 0x0000000313127836 */ /* 0x040fe20000000000 */
[----:B0-----:R-:W-:Y:S02]  /*1040*/  ISETP.GE.AND P0, PT, R19, UR6, PT ;  /* 0x0000000613007c0c */ /* 0x001fe4000bf06270 */
[----:B------:R-:W-:Y:S02]  /*1050*/  ISETP.GE.AND P1, PT, R13, UR6, PT ;  /* 0x000000060d007c0c */ /* 0x000fe4000bf26270 */
[----:B------:R-:W-:Y:S02]  /*1060*/  ISETP.LT.OR P0, PT, R19, RZ, P0 ;  /* 0x000000ff1300720c */ /* 0x000fe40000701670 */
[----:B------:R-:W-:Y:S01]  /*1070*/  ISETP.LT.OR P1, PT, R13, RZ, P1 ;  /* 0x000000ff0d00720c */ /* 0x000fe20000f21670 */
[----:B------:R-:W-:Y:S01]  /*1080*/  IMAD R13, R10, UR6, R19 ;  /* 0x000000060a0d7c24 */ /* 0x000fe2000f8e0213 */
[----:B------:R-:W-:Y:S01]  /*1090*/  ISETP.GE.AND P2, PT, R20, UR6, PT ;  /* 0x0000000614007c0c */ /* 0x000fe2000bf46270 */
[----:B------:R-:W-:Y:S01]  /*10a0*/  IMAD R19, R12, R5, R11 ;  /* 0x000000050c137224 */ /* 0x000fe200078e020b */
[----:B------:R-:W-:Y:S01]  /*10b0*/  ISETP.GE.AND P4, PT, R18, UR6, PT ;  /* 0x0000000612007c0c */ /* 0x000fe2000bf86270 */
[----:B-1----:R-:W-:Y:S01]  /*10c0*/  IMAD.WIDE R16, R13, 0x4, R16 ;  /* 0x000000040d107825 */ /* 0x002fe200078e0210 */
[----:B------:R-:W-:-:S02]  /*10d0*/  ISETP.LT.OR P2, PT, R20, RZ, P2 ;  /* 0x000000ff1400720c */ /* 0x000fc40001741670 */
[----:B------:R-:W-:Y:S01]  /*10e0*/  ISETP.LT.OR P4, PT, R18, RZ, P4 ;  /* 0x000000ff1200720c */ /* 0x000fe20002781670 */
[----:B--2---:R-:W-:Y:S02]  /*10f0*/  IMAD.WIDE R14, R19, 0x4, R14 ;  /* 0x00000004130e7825 */ /* 0x004fe400078e020e */
[----:B------:R-:W2:Y:S04]  /*1100*/  @!P0 LDG.E R13, desc[UR10][R16.64] ;  /* 0x0000000a100d8981 */ /* 0x000ea8000c1e1900 */
[----:B------:R-:W2:Y:S04]  /*1110*/  @!P0 LDG.E R18, desc[UR10][R14.64] ;  /* 0x0000000a0e128981 */ /* 0x000ea8000c1e1900 */
[----:B------:R-:W3:Y:S04]  /*1120*/  @!P1 LDG.E R19, desc[UR10][R16.64+0x4] ;  /* 0x0000040a10139981 */ /* 0x000ee8000c1e1900 */
[----:B------:R-:W3:Y:S04]  /*1130*/  @!P1 LDG.E R20, desc[UR10][R14.64+0x4] ;  /* 0x0000040a0e149981 */ /* 0x000ee8000c1e1900 */
[----:B------:R-:W4:Y:S04]  /*1140*/  @!P2 LDG.E R21, desc[UR10][R16.64+0x8] ;  /* 0x0000080a1015a981 */ /* 0x000f28000c1e1900 */
[----:B------:R-:W4:Y:S04]  /*1150*/  @!P2 LDG.E R22, desc[UR10][R14.64+0x8] ;  /* 0x0000080a0e16a981 */ /* 0x000f28000c1e1900 */
[----:B------:R-:W5:Y:S04]  /*1160*/  @!P4 LDG.E R25, desc[UR10][R16.64+0xc] ;  /* 0x00000c0a1019c981 */ /* 0x000f68000c1e1900 */
[----:B------:R-:W5:Y:S01]  /*1170*/  @!P4 LDG.E R24, desc[UR10][R14.64+0xc] ;  /* 0x00000c0a0e18c981 */ /* 0x000f62000c1e1900 */
[----:B------:R-:W-:Y:S01]  /*1180*/  IADD3 R11, PT, PT, R11, 0x4, RZ ;  /* 0x000000040b0b7810 */ /* 0x000fe20007ffe0ff */
[----:B--2---:R-:W-:-:S04]  /*1190*/  @!P0 FFMA R0, R13, R18, R0 ;  /* 0x000000120d008223 */ /* 0x004fc80000000000 */
[----:B---3--:R-:W-:-:S04]  /*11a0*/  @!P1 FFMA R0, R19, R20, R0 ;  /* 0x0000001413009223 */ /* 0x008fc80000000000 */
[----:B----4-:R-:W-:-:S04]  /*11b0*/  @!P2 FFMA R0, R21, R22, R0 ;  /* 0x000000161500a223 */ /* 0x010fc80000000000 */
[----:B-----5:R-:W-:-:S07]  /*11c0*/  @!P4 FFMA R0, R25, R24, R0 ;  /* 0x000000181900c223 */ /* 0x020fce0000000000 */
.L_x_5:
[----:B------:R-:W-:Y:S05]  /*11d0*/  @!P3 BRA `(.L_x_2) ;  /* 0x0000000000a4b947 */ /* 0x000fea0003800000 */
[----:B------:R-:W-:Y:S01]  /*11e0*/  ISETP.NE.AND P0, PT, R23, 0x1, PT ;  /* 0x000000011700780c */ /* 0x000fe20003f05270 */
[----:B------:R-:W-:Y:S01]  /*11f0*/  BSSY.RECONVERGENT B1, `(.L_x_6) ;  /* 0x0000018000017945 */ /* 0x000fe20003800200 */
[----:B------:R-:W-:-:S04]  /*1200*/  LOP3.LUT R13, R5, 0x1, RZ, 0xc0, !PT ;  /* 0x00000001050d7812 */ /* 0x000fc800078ec0ff */
[----:B------:R-:W-:-:S07]  /*1210*/  ISETP.NE.U32.AND P2, PT, R13, 0x1, PT ;  /* 0x000000010d00780c */ /* 0x000fce0003f45070 */
[----:B------:R-:W-:Y:S06]  /*1220*/  @!P0 BRA `(.L_x_7) ;  /* 0x0000000000508947 */ /* 0x000fec0003800000 */
[----:B------:R-:W0:Y:S01]  /*1230*/  LDCU UR6, c[0x0][0x3a8] ;  /* 0x00007500ff0677ac */ /* 0x000e220008000800 */
[----:B------:R-:W1:Y:S01]  /*1240*/  LDC.64 R16, c[0x0][0x388] ;  /* 0x0000e200ff107b82 */ /* 0x000e620000000a00 */
[--C-:B------:R-:W-:Y:S02]  /*1250*/  IMAD.IADD R13, R6, 0x1, R11.reuse ;  /* 0x00000001060d7824 */ /* 0x100fe400078e020b */
[----:B------:R-:W-:-:S03]  /*1260*/  IMAD R19, R12, R5, R11 ;  /* 0x000000050c137224 */ /* 0x000fc600078e020b */
[C---:B------:R-:W-:Y:S02]  /*1270*/  IADD3 R18, PT, PT, R13.reuse, 0x1, RZ ;  /* 0x000000010d127810 */ /* 0x040fe40007ffe0ff */
[----:B------:R-:W2:Y:S01]  /*1280*/  LDC.64 R14, c[0x0][0x390] ;  /* 0x0000e400ff0e7b82 */ /* 0x000ea20000000a00 */
[C---:B0-----:R-:W-:Y:S02]  /*1290*/  ISETP.GE.AND P0, PT, R13.reuse, UR6, PT ;  /* 0x000000060d007c0c */ /* 0x041fe4000bf06270 */
[----:B------:R-:W-:Y:S02]  /*12a0*/  ISETP.GE.AND P1, PT, R18, UR6, PT ;  /* 0x0000000612007c0c */ /* 0x000fe4000bf26270 */
[----:B------:R-:W-:Y:S01]  /*12b0*/  ISETP.LT.OR P0, PT, R13, RZ, P0 ;  /* 0x000000ff0d00720c */ /* 0x000fe20000701670 */
[----:B------:R-:W-:Y:S01]  /*12c0*/  IMAD R13, R10, UR6, R13 ;  /* 0x000000060a0d7c24 */ /* 0x000fe2000f8e020d */
[----:B------:R-:W-:-:S03]  /*12d0*/  ISETP.LT.OR P1, PT, R18, RZ, P1 ;  /* 0x000000ff1200720c */ /* 0x000fc60000f21670 */
[----:B-1----:R-:W-:-:S04]  /*12e0*/  IMAD.WIDE R16, R13, 0x4, R16 ;  /* 0x000000040d107825 */ /* 0x002fc800078e0210 */
[----:B--2---:R-:W-:-:S04]  /*12f0*/  IMAD.WIDE R14, R19, 0x4, R14 ;  /* 0x00000004130e7825 */ /* 0x004fc800078e020e */
[----:B------:R-:W2:Y:S04]  /*1300*/  @!P0 LDG.E R13, desc[UR10][R16.64] ;  /* 0x0000000a100d8981 */ /* 0x000ea8000c1e1900 */
[----:B------:R-:W2:Y:S04]  /*1310*/  @!P0 LDG.E R18, desc[UR10][R14.64] ;  /* 0x0000000a0e128981 */ /* 0x000ea8000c1e1900 */
[----:B------:R-:W3:Y:S04]  /*1320*/  @!P1 LDG.E R19, desc[UR10][R16.64+0x4] ;  /* 0x0000040a10139981 */ /* 0x000ee8000c1e1900 */
[----:B------:R-:W3:Y:S01]  /*1330*/  @!P1 LDG.E R20, desc[UR10][R14.64+0x4] ;  /* 0x0000040a0e149981 */ /* 0x000ee2000c1e1900 */
[----:B------:R-:W-:-:S02]  /*1340*/  VIADD R11, R11, 0x2 ;  /* 0x000000020b0b7836 */ /* 0x000fc40000000000 */
[----:B--2---:R-:W-:-:S04]  /*1350*/  @!P0 FFMA R0, R13, R18, R0 ;  /* 0x000000120d008223 */ /* 0x004fc80000000000 */
[----:B---3--:R-:W-:-:S07]  /*1360*/  @!P1 FFMA R0, R19, R20, R0 ;  /* 0x0000001413009223 */ /* 0x008fce0000000000 */
.L_x_7:
[----:B------:R-:W-:Y:S05]  /*1370*/  BSYNC.RECONVERGENT B1 ;  /* 0x0000000000017941 */ /* 0x000fea0003800200 */
.L_x_6:
[----:B------:R-:W-:Y:S05]  /*1380*/  @P2 BRA `(.L_x_2) ;  /* 0x0000000000382947 */ /* 0x000fea0003800000 */
[----:B------:R-:W0:Y:S01]  /*1390*/  LDC R18, c[0x0][0x3a8] ;  /* 0x0000ea00ff127b82 */ /* 0x000e220000000800 */
[----:B------:R-:W-:-:S04]  /*13a0*/  IADD3 R13, PT, PT, R6, R11, RZ ;  /* 0x0000000b060d7210 */ /* 0x000fc80007ffe0ff */
[----:B0-----:R-:W-:-:S04]  /*13b0*/  ISETP.GE.AND P0, PT, R13, R18, PT ;  /* 0x000000120d00720c */ /* 0x001fc80003f06270 */
[----:B------:R-:W-:-:S13]  /*13c0*/  ISETP.LT.OR P0, PT, R13, RZ, P0 ;  /* 0x000000ff0d00720c */ /* 0x000fda0000701670 */
[----:B------:R-:W-:Y:S05]  /*13d0*/  @P0 BRA `(.L_x_2) ;  /* 0x0000000000240947 */ /* 0x000fea0003800000 */
[----:B------:R-:W0:Y:S01]  /*13e0*/  LDC.64 R16, c[0x0][0x388] ;  /* 0x0000e200ff107b82 */ /* 0x000e220000000a00 */
[----:B------:R-:W-:Y:S02]  /*13f0*/  IMAD R13, R10, R18, R13 ;  /* 0x000000120a0d7224 */ /* 0x000fe400078e020d */
[----:B------:R-:W-:-:S05]  /*1400*/  IMAD R5, R12, R5, R11 ;  /* 0x000000050c057224 */ /* 0x000fca00078e020b */
[----:B------:R-:W1:Y:S01]  /*1410*/  LDC.64 R14, c[0x0][0x390] ;  /* 0x0000e400ff0e7b82 */ /* 0x000e620000000a00 */
[----:B0-----:R-:W-:-:S06]  /*1420*/  IMAD.WIDE R16, R13, 0x4, R16 ;  /* 0x000000040d107825 */ /* 0x001fcc00078e0210 */
[----:B------:R-:W2:Y:S01]  /*1430*/  LDG.E R17, desc[UR10][R16.64] ;  /* 0x0000000a10117981 */ /* 0x000ea2000c1e1900 */
[----:B-1----:R-:W-:-:S06]  /*1440*/  IMAD.WIDE R14, R5, 0x4, R14 ;  /* 0x00000004050e7825 */ /* 0x002fcc00078e020e */
[----:B------:R-:W2:Y:S02]  /*1450*/  LDG.E R14, desc[UR10][R14.64] ;  /* 0x0000000a0e0e7981 */ /* 0x000ea4000c1e1900 */
[----:B--2---:R-:W-:-:S07]  /*1460*/  FFMA R0, R17, R14, R0 ;  /* 0x0000000e11007223 */ /* 0x004fce0000000000 */
.L_x_2:
[----:B------:R-:W-:Y:S05]  /*1470*/  BSYNC.RECONVERGENT B0 ;  /* 0x0000000000007941 */ /* 0x000fea0003800200 */
.L_x_1:
[----:B------:R-:W0:Y:S01]  /*1480*/  LDCU UR6, c[0x0][0x3ac] ;  /* 0x00007580ff0677ac */ /* 0x000e220008000800 */
[----:B------:R-:W-:-:S04]  /*1490*/  UIADD3 UR5, UPT, UPT, UR5, 0x1, URZ ;  /* 0x0000000105057890 */ /* 0x000fc8000fffe0ff */
[----:B0-----:R-:W-:-:S09]  /*14a0*/  UISETP.NE.AND UP0, UPT, UR5, UR6, UPT ;  /* 0x000000060500728c */ /* 0x001fd2000bf05270 */
[----:B------:R-:W-:Y:S05]  /*14b0*/  BRA.U UP0, `(.L_x_8) ;  /* 0xfffffff500787547 */ /* 0x000fea000b83ffff */
[----:B------:R-:W-:Y:S05]  /*14c0*/  @P6 BRA `(.L_x_9) ;  /* 0xfffffff4005c6947 */ /* 0x000fea000383ffff */
.L_x_0:
[----:B------:R-:W0:Y:S02]  /*14d0*/  LDC.64 R4, c[0x0][0x380] ;  /* 0x0000e000ff047b82 */ /* 0x000e240000000a00 */
[----:B0-----:R-:W-:-:S05]  /*14e0*/  IMAD.WIDE R2, R2, 0x4, R4 ;  /* 0x0000000402027825 */ /* 0x001fca00078e0204 */
[----:B------:R-:W-:Y:S01]  /*14f0*/  STG.E desc[UR10][R2.64], R0 ;  /* 0x0000000002007986 */ /* 0x000fe2000c10190a */
[----:B------:R-:W-:Y:S05]  /*1500*/  EXIT ;  /* 0x000000000000794d */ /* 0x000fea0003800000 */
.L_x_10:
[----:B------:R-:W-:-:S00]  /*1510*/  BRA `(.L_x_10) ;  /* 0xfffffffc00fc7947 */ /* 0x000fc0000383ffff */
[----:B------:R-:W-:-:S00]  /*1520*/  NOP ;  /* 0x0000000000007918 */ /* 0x000fc00000000000 */
        /* <DEDUP_REMOVED lines=13> */
.L_x_11:


//--------------------- .nv.shared.reserved.0     --------------------------
	.section	.nv.shared.reserved.0,"aw",@nobits
	.weak		__nv_reservedSMEM_offset_0_alias
	.size		__nv_reservedSMEM_offset_0_alias, 0, 64
	.other		__nv_reservedSMEM_offset_0_alias,@"STO_CUDA_RESERVED_SHARED STV_DEFAULT"
__nv_reservedSMEM_offset_0_alias:
	.zero		0
	.zero		64


//--------------------- .nv.constant0._Z18convolution_kernelPfS_S_iiiiiiiiiiii --------------------------
	.section	.nv.constant0._Z18convolution_kernelPfS_S_iiiiiiiiiiii,"a",@progbits
	.sectionflags	@""
	.align	4
.nv.constant0._Z18convolution_kernelPfS_S_iiiiiiiiiiii:
	.zero		968


//--------------------- SYMBOLS --------------------------

	.type		.nv.reservedSmem.offset0,@object
	.size		.nv.reservedSmem.offset0,0x4
